	.headerflags	@"EF_CUDA_TEXMODE_UNIFIED EF_CUDA_64BIT_ADDRESS EF_CUDA_SM80 EF_CUDA_VIRTUAL_SM(EF_CUDA_SM80)"
	.elftype	@"ET_EXEC"


//--------------------- .nv.info                  --------------------------
	.section	.nv.info,"",@"SHT_CUDA_INFO"
	.align	4


	//----- nvinfo : EIATTR_REGCOUNT
	.align		4
        /*0000*/ 	.byte	0x04, 0x2f
        /*0002*/ 	.short	(.L_1 - .L_0)
	.align		4
.L_0:
        /*0004*/ 	.word	index@(triton_)
        /*0008*/ 	.word	0x0000000c


	//----- nvinfo : EIATTR_MIN_STACK_SIZE
	.align		4
.L_1:
        /*000c*/ 	.byte	0x04, 0x12
        /*000e*/ 	.short	(.L_3 - .L_2)
	.align		4
.L_2:
        /*0010*/ 	.word	index@(triton_)
        /*0014*/ 	.word	0x00000000


	//----- nvinfo : EIATTR_FRAME_SIZE
	.align		4
.L_3:
        /*0018*/ 	.byte	0x04, 0x11
        /*001a*/ 	.short	(.L_5 - .L_4)
	.align		4
.L_4:
        /*001c*/ 	.word	index@(triton_)
        /*0020*/ 	.word	0x00000000


	//----- nvinfo : EIATTR_MIN_STACK_SIZE
	.align		4
.L_5:
        /*0024*/ 	.byte	0x04, 0x12
        /*0026*/ 	.short	(.L_7 - .L_6)
	.align		4
.L_6:
        /*0028*/ 	.word	index@(triton_)
        /*002c*/ 	.word	0x00000000
.L_7:


//--------------------- .nv.info.triton_          --------------------------
	.section	.nv.info.triton_,"",@"SHT_CUDA_INFO"
	.sectionflags	@""
	.align	4


	//----- nvinfo : EIATTR_CUDA_API_VERSION
	.align		4
        /*0000*/ 	.byte	0x04, 0x37
        /*0002*/ 	.short	(.L_9 - .L_8)
.L_8:
        /*0004*/ 	.word	0x0000007c


	//----- nvinfo : EIATTR_SW2861232_WAR
	.align		4
.L_9:
        /*0008*/ 	.byte	0x01, 0x35
	.zero		2


	//----- nvinfo : EIATTR_PARAM_CBANK
	.align		4
        /*000c*/ 	.byte	0x04, 0x0a
        /*000e*/ 	.short	(.L_11 - .L_10)
	.align		4
.L_10:
        /*0010*/ 	.word	index@(.nv.constant0.triton_)
        /*0014*/ 	.short	0x0160
        /*0016*/ 	.short	0x0014


	//----- nvinfo : EIATTR_CBANK_PARAM_SIZE
	.align		4
.L_11:
        /*0018*/ 	.byte	0x03, 0x19
        /*001a*/ 	.short	0x0014


	//----- nvinfo : EIATTR_KPARAM_INFO
	.align		4
        /*001c*/ 	.byte	0x04, 0x17
        /*001e*/ 	.short	(.L_13 - .L_12)
.L_12:
        /*0020*/ 	.word	0x00000000
        /*0024*/ 	.short	0x0002
        /*0026*/ 	.short	0x0010
        /*0028*/ 	.byte	0x00, 0xf0, 0x11, 0x00


	//----- nvinfo : EIATTR_KPARAM_INFO
	.align		4
.L_13:
        /*002c*/ 	.byte	0x04, 0x17
        /*002e*/ 	.short	(.L_15 - .L_14)
.L_14:
        /*0030*/ 	.word	0x00000000
        /*0034*/ 	.short	0x0001
        /*0036*/ 	.short	0x0008
        /*0038*/ 	.byte	0x00, 0xf0, 0x21, 0x00


	//----- nvinfo : EIATTR_KPARAM_INFO
	.align		4
.L_15:
        /*003c*/ 	.byte	0x04, 0x17
        /*003e*/ 	.short	(.L_17 - .L_16)
.L_16:
        /*0040*/ 	.word	0x00000000
        /*0044*/ 	.short	0x0000
        /*0046*/ 	.short	0x0000
        /*0048*/ 	.byte	0x00, 0xf0, 0x21, 0x00


	//----- nvinfo : EIATTR_MAXREG_COUNT
	.align		4
.L_17:
        /*004c*/ 	.byte	0x03, 0x1b
        /*004e*/ 	.short	0x00ff


	//----- nvinfo : EIATTR_EXIT_INSTR_OFFSETS
	.align		4
        /*0050*/ 	.byte	0x04, 0x1c
        /*0052*/ 	.short	(.L_19 - .L_18)


	//   ....[0]....
.L_18:
        /*0054*/ 	.word	0x00000100


	//----- nvinfo : EIATTR_MAX_THREADS
	.align		4
.L_19:
        /*0058*/ 	.byte	0x04, 0x05
        /*005a*/ 	.short	(.L_21 - .L_20)
.L_20:
        /*005c*/ 	.word	0x00000100
        /*0060*/ 	.word	0x00000001
        /*0064*/ 	.word	0x00000001
.L_21:


//--------------------- .nv.callgraph             --------------------------
	.section	.nv.callgraph,"",@"SHT_CUDA_CALLGRAPH"
	.align	4
	.sectionentsize	8
	.align		4
        /*0000*/ 	.word	0x00000000
	.align		4
        /*0004*/ 	.word	0xffffffff
	.align		4
        /*0008*/ 	.word	0x00000000
	.align		4
        /*000c*/ 	.word	0xfffffffe
	.align		4
        /*0010*/ 	.word	0x00000000
	.align		4
        /*0014*/ 	.word	0xfffffffd
	.align		4
        /*0018*/ 	.word	0x00000000
	.align		4
        /*001c*/ 	.word	0xfffffffc


//--------------------- .nv.rel.action            --------------------------
	.section	.nv.rel.action,"",@"SHT_CUDA_RELOCINFO"
	.align	8
	.sectionentsize	8
        /*0000*/ 	.byte	0x73, 0x00, 0x00, 0x00, 0x00, 0x00, 0x00, 0x00, 0x00, 0x00, 0x00, 0x11, 0x25, 0x00, 0x05, 0x36


//--------------------- .nv.constant0.triton_     --------------------------
	.section	.nv.constant0.triton_,"a",@progbits
	.sectionflags	@""
	.align	4
.nv.constant0.triton_:
	.zero		372


//--------------------- .text.triton_             --------------------------
	.section	.text.triton_,"ax",@progbits
	.sectioninfo	@"SHI_REGISTERS=12"
	.align	128
        .global         triton_
        .type           triton_,@function
        .size           triton_,(.L_x_1 - triton_)
        .other          triton_,@"STO_CUDA_ENTRY STV_DEFAULT"
triton_:
.text.triton_:
[----:B------:R-:W-:Y:S02]  /*0000*/  MOV R1, c[0x0][0x28] ;  /* 0x00000a0000017a02 */ /* 0x000fe40000000f00 */
[----:B------:R-:W0:Y:S01]  /*0010*/  S2R R0, SR_TID.X ;  /* 0x0000000000007919 */ /* 0x000e220000002100 */
[----:B------:R-:W-:Y:S01]  /*0020*/  IMAD.MOV.U32 R5, RZ, RZ, 0x2 ;  /* 0x00000002ff057424 */ /* 0x000fe200078e00ff */
[----:B------:R-:W-:Y:S02]  /*0030*/  ULDC.64 UR4, c[0x0][0x118] ;  /* 0x0000460000047ab9 */ /* 0x000fe40000000a00 */
[----:B------:R-:W1:Y:S01]  /*0040*/  S2R R3, SR_CTAID.X ;  /* 0x0000000000037919 */ /* 0x000e620000002500 */
[----:B0-----:R-:W-:-:S04]  /*0050*/  SHF.L.U32 R0, R0, 0x1, RZ ;  /* 0x0000000100007819 */ /* 0x001fc800000006ff */
[----:B------:R-:W-:-:S04]  /*0060*/  LOP3.LUT R0, R0, 0x1fe, RZ, 0xc0, !PT ;  /* 0x000001fe00007812 */ /* 0x000fc800078ec0ff */
[----:B-1----:R-:W-:-:S05]  /*0070*/  LEA R0, R3, R0, 0x9 ;  /* 0x0000000003007211 */ /* 0x002fca00078e48ff */
[----:B------:R-:W-:-:S06]  /*0080*/  IMAD.WIDE R2, R0, R5, c[0x0][0x160] ;  /* 0x0000580000027625 */ /* 0x000fcc00078e0205 */
[----:B------:R-:W2:Y:S01]  /*0090*/  LDG.E R2, [R2.64] ;  /* 0x0000000402027981 */ /* 0x000ea2000c1e1900 */
[----:B------:R-:W-:-:S04]  /*00a0*/  IMAD.MOV.U32 R5, RZ, RZ, 0x4 ;  /* 0x00000004ff057424 */ /* 0x000fc800078e00ff */
[----:B------:R-:W-:Y:S01]  /*00b0*/  IMAD.WIDE R4, R0, R5, c[0x0][0x168] ;  /* 0x00005a0000047625 */ /* 0x000fe200078e0205 */
[C---:B--2---:R-:W-:Y:S02]  /*00c0*/  PRMT R6, R2.reuse, 0x7632, R6 ;  /* 0x0000763202067816 */ /* 0x044fe40000000006 */
[----:B------:R-:W-:-:S03]  /*00d0*/  SHF.L.U32 R8, R2, 0x10, RZ ;  /* 0x0000001002087819 */ /* 0x000fc600000006ff */
[----:B------:R-:W-:-:S05]  /*00e0*/  IMAD.U32 R9, R6, 0x10000, RZ ;  /* 0x0001000006097824 */ /* 0x000fca00078e00ff */
[----:B------:R-:W-:Y:S01]  /*00f0*/  STG.E.64 [R4.64], R8 ;  /* 0x0000000804007986 */ /* 0x000fe2000c101b04 */
[----:B------:R-:W-:Y:S05]  /*0100*/  EXIT ;  /* 0x000000000000794d */ /* 0x000fea0003800000 */
.L_x_0:
[----:B------:R-:W-:-:S00]  /*0110*/  BRA `(.L_x_0) ;  /* 0xfffffff000007947 */ /* 0x000fc0000383ffff */
[----:B------:R-:W-:-:S00]  /*0120*/  NOP ;  /* 0x0000000000007918 */ /* 0x000fc00000000000 */
        /* <DEDUP_REMOVED lines=13> */
.L_x_1:
